	.headerflags	@"EF_CUDA_TEXMODE_UNIFIED EF_CUDA_64BIT_ADDRESS EF_CUDA_ACCELERATORS EF_CUDA_SM90 EF_CUDA_VIRTUAL_SM(EF_CUDA_SM90)"
	.elftype	@"ET_EXEC"


//--------------------- .nv.info                  --------------------------
	.section	.nv.info,"",@"SHT_CUDA_INFO"
	.align	4


	//----- nvinfo : EIATTR_REGCOUNT
	.align		4
        /*0000*/ 	.byte	0x04, 0x2f
        /*0002*/ 	.short	(.L_3 - .L_2)
	.align		4
.L_2:
        /*0004*/ 	.word	index@(triton_poi_fused__native_batch_norm_legit_no_training_relu_32)
        /*0008*/ 	.word	0x00000010


	//----- nvinfo : EIATTR_MIN_STACK_SIZE
	.align		4
.L_3:
        /*000c*/ 	.byte	0x04, 0x12
        /*000e*/ 	.short	(.L_5 - .L_4)
	.align		4
.L_4:
        /*0010*/ 	.word	index@(triton_poi_fused__native_batch_norm_legit_no_training_relu_32)
        /*0014*/ 	.word	0x00000000


	//----- nvinfo : EIATTR_FRAME_SIZE
	.align		4
.L_5:
        /*0018*/ 	.byte	0x04, 0x11
        /*001a*/ 	.short	(.L_7 - .L_6)
	.align		4
.L_6:
        /*001c*/ 	.word	index@(triton_poi_fused__native_batch_norm_legit_no_training_relu_32)
        /*0020*/ 	.word	0x00000000


	//----- nvinfo : EIATTR_MIN_STACK_SIZE
	.align		4
.L_7:
        /*0024*/ 	.byte	0x04, 0x12
        /*0026*/ 	.short	(.L_9 - .L_8)
	.align		4
.L_8:
        /*0028*/ 	.word	index@(triton_poi_fused__native_batch_norm_legit_no_training_relu_32)
        /*002c*/ 	.word	0x00000000
.L_9:


//--------------------- .nv.info.triton_poi_fused__native_batch_norm_legit_no_training_relu_32 --------------------------
	.section	.nv.info.triton_poi_fused__native_batch_norm_legit_no_training_relu_32,"",@"SHT_CUDA_INFO"
	.sectionflags	@""
	.align	4


	//----- nvinfo : EIATTR_CUDA_API_VERSION
	.align		4
        /*0000*/ 	.byte	0x04, 0x37
        /*0002*/ 	.short	(.L_11 - .L_10)
.L_10:
        /*0004*/ 	.word	0x0000007c


	//----- nvinfo : EIATTR_KPARAM_INFO
	.align		4
.L_11:
        /*0008*/ 	.byte	0x04, 0x17
        /*000a*/ 	.short	(.L_13 - .L_12)
.L_12:
        /*000c*/ 	.word	0x00000000
        /*0010*/ 	.short	0x0006
        /*0012*/ 	.short	0x0030
        /*0014*/ 	.byte	0x00, 0xf0, 0x11, 0x00


	//----- nvinfo : EIATTR_KPARAM_INFO
	.align		4
.L_13:
        /*0018*/ 	.byte	0x04, 0x17
        /*001a*/ 	.short	(.L_15 - .L_14)
.L_14:
        /*001c*/ 	.word	0x00000000
        /*0020*/ 	.short	0x0005
        /*0022*/ 	.short	0x0028
        /*0024*/ 	.byte	0x00, 0xf4, 0x21, 0x00


	//----- nvinfo : EIATTR_KPARAM_INFO
	.align		4
.L_15:
        /*0028*/ 	.byte	0x04, 0x17
        /*002a*/ 	.short	(.L_17 - .L_16)
.L_16:
        /*002c*/ 	.word	0x00000000
        /*0030*/ 	.short	0x0004
        /*0032*/ 	.short	0x0020
        /*0034*/ 	.byte	0x00, 0xf4, 0x21, 0x00


	//----- nvinfo : EIATTR_KPARAM_INFO
	.align		4
.L_17:
        /*0038*/ 	.byte	0x04, 0x17
        /*003a*/ 	.short	(.L_19 - .L_18)
.L_18:
        /*003c*/ 	.word	0x00000000
        /*0040*/ 	.short	0x0003
        /*0042*/ 	.short	0x0018
        /*0044*/ 	.byte	0x00, 0xf4, 0x21, 0x00


	//----- nvinfo : EIATTR_KPARAM_INFO
	.align		4
.L_19:
        /*0048*/ 	.byte	0x04, 0x17
        /*004a*/ 	.short	(.L_21 - .L_20)
.L_20:
        /*004c*/ 	.word	0x00000000
        /*0050*/ 	.short	0x0002
        /*0052*/ 	.short	0x0010
        /*0054*/ 	.byte	0x00, 0xf4, 0x21, 0x00


	//----- nvinfo : EIATTR_KPARAM_INFO
	.align		4
.L_21:
        /*0058*/ 	.byte	0x04, 0x17
        /*005a*/ 	.short	(.L_23 - .L_22)
.L_22:
        /*005c*/ 	.word	0x00000000
        /*0060*/ 	.short	0x0001
        /*0062*/ 	.short	0x0008
        /*0064*/ 	.byte	0x00, 0xf4, 0x21, 0x00


	//----- nvinfo : EIATTR_KPARAM_INFO
	.align		4
.L_23:
        /*0068*/ 	.byte	0x04, 0x17
        /*006a*/ 	.short	(.L_25 - .L_24)
.L_24:
        /*006c*/ 	.word	0x00000000
        /*0070*/ 	.short	0x0000
        /*0072*/ 	.short	0x0000
        /*0074*/ 	.byte	0x00, 0xf4, 0x21, 0x00


	//----- nvinfo : EIATTR_SPARSE_MMA_MASK
	.align		4
.L_25:
        /*0078*/ 	.byte	0x03, 0x50
        /*007a*/ 	.short	0x0000


	//----- nvinfo : EIATTR_MAXREG_COUNT
	.align		4
        /*007c*/ 	.byte	0x03, 0x1b
        /*007e*/ 	.short	0x00ff


	//----- nvinfo : EIATTR_EXIT_INSTR_OFFSETS
	.align		4
        /*0080*/ 	.byte	0x04, 0x1c
        /*0082*/ 	.short	(.L_27 - .L_26)


	//   ....[0]....
.L_26:
        /*0084*/ 	.word	0x00000360


	//----- nvinfo : EIATTR_REQNTID
	.align		4
.L_27:
        /*0088*/ 	.byte	0x04, 0x10
        /*008a*/ 	.short	(.L_29 - .L_28)
.L_28:
        /*008c*/ 	.word	0x00000080
        /*0090*/ 	.word	0x00000001
        /*0094*/ 	.word	0x00000001


	//----- nvinfo : EIATTR_CBANK_PARAM_SIZE
	.align		4
.L_29:
        /*0098*/ 	.byte	0x03, 0x19
        /*009a*/ 	.short	0x0034


	//----- nvinfo : EIATTR_PARAM_CBANK
	.align		4
        /*009c*/ 	.byte	0x04, 0x0a
        /*009e*/ 	.short	(.L_31 - .L_30)
	.align		4
.L_30:
        /*00a0*/ 	.word	index@(.nv.constant0.triton_poi_fused__native_batch_norm_legit_no_training_relu_32)
        /*00a4*/ 	.short	0x0210
        /*00a6*/ 	.short	0x0034


	//----- nvinfo : EIATTR_SW_WAR
	.align		4
.L_31:
        /*00a8*/ 	.byte	0x04, 0x36
        /*00aa*/ 	.short	(.L_33 - .L_32)
.L_32:
        /*00ac*/ 	.word	0x00000008
.L_33:


//--------------------- .nv.callgraph             --------------------------
	.section	.nv.callgraph,"",@"SHT_CUDA_CALLGRAPH"
	.align	4
	.sectionentsize	8
	.align		4
        /*0000*/ 	.word	0x00000000
	.align		4
        /*0004*/ 	.word	0xffffffff
	.align		4
        /*0008*/ 	.word	0x00000000
	.align		4
        /*000c*/ 	.word	0xfffffffe
	.align		4
        /*0010*/ 	.word	0x00000000
	.align		4
        /*0014*/ 	.word	0xfffffffd
	.align		4
        /*0018*/ 	.word	0x00000000
	.align		4
        /*001c*/ 	.word	0xfffffffc


//--------------------- .nv.constant4             --------------------------
	.section	.nv.constant4,"a",@progbits
	.align	8
	.align		8
.nv.constant4:
        /*0000*/ 	.dword	_$_str
	.align		8
        /*0008*/ 	.dword	_$_str_$_2


//--------------------- .text.triton_poi_fused__native_batch_norm_legit_no_training_relu_32 --------------------------
	.section	.text.triton_poi_fused__native_batch_norm_legit_no_training_relu_32,"ax",@progbits
	.align	128
        .global         triton_poi_fused__native_batch_norm_legit_no_training_relu_32
        .type           triton_poi_fused__native_batch_norm_legit_no_training_relu_32,@function
        .size           triton_poi_fused__native_batch_norm_legit_no_training_relu_32,(.L_x_1 - triton_poi_fused__native_batch_norm_legit_no_training_relu_32)
        .other          triton_poi_fused__native_batch_norm_legit_no_training_relu_32,@"STO_CUDA_ENTRY STV_DEFAULT"
triton_poi_fused__native_batch_norm_legit_no_training_relu_32:
.text.triton_poi_fused__native_batch_norm_legit_no_training_relu_32:
[----:B------:R-:W-:Y:S01]  /*0000*/  LDC R1, c[0x0][0x28] ;  /* 0x00000a00ff017b82 */ /* 0x000fe20000000800 */
[----:B------:R-:W1:Y:S07]  /*0010*/  S2R R0, SR_TID.X ;  /* 0x0000000000007919 */ /* 0x000e6e0000002100 */
[----:B------:R-:W2:Y:S01]  /*0020*/  LDC.64 R6, c[0x0][0x220] ;  /* 0x00008800ff067b82 */ /* 0x000ea20000000a00 */
[----:B------:R-:W-:Y:S01]  /*0030*/  ULDC.64 UR4, c[0x0][0x208] ;  /* 0x0000820000047ab9 */ /* 0x000fe20000000a00 */
[----:B------:R-:W3:Y:S06]  /*0040*/  S2R R3, SR_CTAID.X ;  /* 0x0000000000037919 */ /* 0x000eec0000002500 */
[----:B------:R-:W4:Y:S08]  /*0050*/  LDC.64 R4, c[0x0][0x218] ;  /* 0x00008600ff047b82 */ /* 0x000f300000000a00 */
[----:B------:R-:W5:Y:S08]  /*0060*/  LDC.64 R8, c[0x0][0x228] ;  /* 0x00008a00ff087b82 */ /* 0x000f700000000a00 */
[----:B------:R-:W4:Y:S01]  /*0070*/  LDC.64 R10, c[0x0][0x230] ;  /* 0x00008c00ff0a7b82 */ /* 0x000f220000000a00 */
[----:B-1----:R-:W-:-:S02]  /*0080*/  LOP3.LUT R0, R0, 0x7f, RZ, 0xc0, !PT ;  /* 0x0000007f00007812 */ /* 0x002fc400078ec0ff */
[----:B---3--:R-:W-:-:S03]  /*0090*/  SHF.R.S32.HI R2, RZ, 0x18, R3 ;  /* 0x00000018ff027819 */ /* 0x008fc60000011403 */
[----:B------:R-:W-:Y:S01]  /*00a0*/  IMAD R0, R3, 0x80, R0 ;  /* 0x0000008003007824 */ /* 0x000fe200078e0200 */
[----:B------:R-:W-:-:S04]  /*00b0*/  SGXT R3, R2, 0x1 ;  /* 0x000000010203781a */ /* 0x000fc80000000200 */
[----:B------:R-:W-:-:S04]  /*00c0*/  LEA.HI R3, R3, R0, RZ, 0x2 ;  /* 0x0000000003037211 */ /* 0x000fc800078f10ff */
[--C-:B------:R-:W-:Y:S02]  /*00d0*/  SHF.R.S32.HI R2, RZ, 0x2, R3.reuse ;  /* 0x00000002ff027819 */ /* 0x100fe40000011403 */
[----:B------:R-:W-:-:S04]  /*00e0*/  SHF.R.S32.HI R3, RZ, 0x1f, R3 ;  /* 0x0000001fff037819 */ /* 0x000fc80000011403 */
[----:B------:R-:W-:-:S04]  /*00f0*/  LEA.HI R3, R3, R2, RZ, 0x8 ;  /* 0x0000000203037211 */ /* 0x000fc800078f40ff */
[----:B------:R-:W-:-:S05]  /*0100*/  LOP3.LUT R3, R3, 0xffffff00, RZ, 0xc0, !PT ;  /* 0xffffff0003037812 */ /* 0x000fca00078ec0ff */
[----:B------:R-:W-:Y:S02]  /*0110*/  IMAD.IADD R13, R2, 0x1, -R3 ;  /* 0x00000001020d7824 */ /* 0x000fe400078e0a03 */
[----:B------:R-:W1:Y:S02]  /*0120*/  LDC.64 R2, c[0x0][0x210] ;  /* 0x00008400ff027b82 */ /* 0x000e640000000a00 */
[----:B--2---:R-:W-:-:S06]  /*0130*/  IMAD.WIDE R6, R13, 0x4, R6 ;  /* 0x000000040d067825 */ /* 0x004fcc00078e0206 */
[----:B------:R-:W2:Y:S01]  /*0140*/  LDG.E.EL R6, desc[UR4][R6.64] ;  /* 0x0000000406067981 */ /* 0x000ea2000c2e1900 */
[----:B----4-:R-:W-:-:S04]  /*0150*/  IMAD.WIDE R4, R13, 0x4, R4 ;  /* 0x000000040d047825 */ /* 0x010fc800078e0204 */
[C---:B-----5:R-:W-:Y:S02]  /*0160*/  IMAD.WIDE R8, R13.reuse, 0x4, R8 ;  /* 0x000000040d087825 */ /* 0x060fe400078e0208 */
[----:B------:R3:W4:Y:S02]  /*0170*/  LDG.E.EL R5, desc[UR4][R4.64] ;  /* 0x0000000404057981 */ /* 0x000724000c2e1900 */
[----:B0-----:R-:W-:Y:S02]  /*0180*/  IMAD.WIDE R10, R13, 0x4, R10 ;  /* 0x000000040d0a7825 */ /* 0x001fe400078e020a */
[----:B------:R0:W5:Y:S04]  /*0190*/  LDG.E.EL R8, desc[UR4][R8.64] ;  /* 0x0000000408087981 */ /* 0x000168000c2e1900 */
[----:B------:R-:W5:Y:S01]  /*01a0*/  LDG.E.EL R11, desc[UR4][R10.64] ;  /* 0x000000040a0b7981 */ /* 0x000f62000c2e1900 */
[----:B-1----:R-:W-:-:S05]  /*01b0*/  IMAD.WIDE R2, R0, 0x4, R2 ;  /* 0x0000000400027825 */ /* 0x002fca00078e0202 */
[----:B------:R1:W4:Y:S01]  /*01c0*/  LDG.E R12, desc[UR4][R2.64] ;  /* 0x00000004020c7981 */ /* 0x000322000c1e1900 */
[----:B---3--:R-:W-:Y:S01]  /*01d0*/  HFMA2.MMA R4, -RZ, RZ, 1.625, 0 ;  /* 0x3e800000ff047435 */ /* 0x008fe200000001ff */
[----:B0-----:R-:W-:Y:S01]  /*01e0*/  SHF.R.S32.HI R9, RZ, 0x1f, R0 ;  /* 0x0000001fff097819 */ /* 0x001fe20000011400 */
[----:B-1----:R-:W0:Y:S03]  /*01f0*/  LDC.64 R2, c[0x0][0x238] ;  /* 0x00008e00ff027b82 */ /* 0x002e260000000a00 */
[----:B------:R-:W-:-:S04]  /*0200*/  LEA.HI R9, R9, R0, RZ, 0xa ;  /* 0x0000000009097211 */ /* 0x000fc800078f50ff */
[----:B------:R-:W-:Y:S02]  /*0210*/  LOP3.LUT R13, R9, 0xfffffc00, RZ, 0xc0, !PT ;  /* 0xfffffc00090d7812 */ /* 0x000fe400078ec0ff */
[----:B------:R-:W-:-:S03]  /*0220*/  SHF.R.S32.HI R9, RZ, 0xa, R9 ;  /* 0x0000000aff097819 */ /* 0x000fc60000011409 */
[----:B------:R-:W-:-:S04]  /*0230*/  IMAD.IADD R0, R0, 0x1, -R13 ;  /* 0x0000000100007824 */ /* 0x000fc800078e0a0d */
[----:B------:R-:W-:-:S04]  /*0240*/  IMAD R9, R9, 0x1800, R0 ;  /* 0x0000180009097824 */ /* 0x000fc800078e0200 */
[----:B0-----:R-:W-:-:S04]  /*0250*/  IMAD.WIDE R2, R9, 0x4, R2 ;  /* 0x0000000409027825 */ /* 0x001fc800078e0202 */
[----:B--2---:R-:W-:-:S04]  /*0260*/  FADD R6, R6, 0.0010000000474974513054 ;  /* 0x3a83126f06067421 */ /* 0x004fc80000000000 */
[----:B------:R-:W0:Y:S02]  /*0270*/  MUFU.SQRT R7, R6 ;  /* 0x0000000600077308 */ /* 0x000e240000002000 */
[C---:B0-----:R-:W-:Y:S02]  /*0280*/  FSETP.GT.AND P0, PT, R7.reuse, 8.50705917302346158658e+37, PT ;  /* 0x7e8000000700780b */ /* 0x041fe40003f04000 */
[----:B------:R-:W-:-:S11]  /*0290*/  FSETP.GEU.AND P1, PT, R7, 1.175494350822287508e-38, PT ;  /* 0x008000000700780b */ /* 0x000fd60003f2e000 */
[----:B------:R-:W-:-:S04]  /*02a0*/  @P0 FMUL R7, R7, 0.25 ;  /* 0x3e80000007070820 */ /* 0x000fc80000400000 */
[----:B------:R-:W-:-:S06]  /*02b0*/  @!P1 FMUL R7, R7, 16777216 ;  /* 0x4b80000007079820 */ /* 0x000fcc0000400000 */
[----:B------:R-:W0:Y:S01]  /*02c0*/  MUFU.RCP R7, R7 ;  /* 0x0000000700077308 */ /* 0x000e220000001000 */
[----:B------:R-:W-:Y:S01]  /*02d0*/  FSEL R4, R4, 1, P0 ;  /* 0x3f80000004047808 */ /* 0x000fe20000000000 */
[----:B----4-:R-:W-:-:S04]  /*02e0*/  FADD R5, R12, -R5 ;  /* 0x800000050c057221 */ /* 0x010fc80000000000 */
[----:B------:R-:W-:-:S04]  /*02f0*/  @!P1 FMUL R4, R4, 16777216 ;  /* 0x4b80000004049820 */ /* 0x000fc80000400000 */
[----:B0-----:R-:W-:-:S04]  /*0300*/  FMUL R4, R7, R4 ;  /* 0x0000000407047220 */ /* 0x001fc80000400000 */
[----:B------:R-:W-:-:S04]  /*0310*/  FMUL R4, R5, R4 ;  /* 0x0000000405047220 */ /* 0x000fc80000400000 */
[----:B-----5:R-:W-:-:S05]  /*0320*/  FFMA R4, R8, R4, R11 ;  /* 0x0000000408047223 */ /* 0x020fca000000000b */
[----:B------:R-:W-:-:S04]  /*0330*/  FSETP.GEU.AND P0, PT, R4, RZ, PT ;  /* 0x000000ff0400720b */ /* 0x000fc80003f0e000 */
[----:B------:R-:W-:-:S05]  /*0340*/  FSEL R5, R4, RZ, P0 ;  /* 0x000000ff04057208 */ /* 0x000fca0000000000 */
[----:B------:R-:W-:Y:S01]  /*0350*/  STG.E desc[UR4][R2.64], R5 ;  /* 0x0000000502007986 */ /* 0x000fe2000c101904 */
[----:B------:R-:W-:Y:S05]  /*0360*/  EXIT ;  /* 0x000000000000794d */ /* 0x000fea0003800000 */
.L_x_0:
[----:B------:R-:W-:-:S00]  /*0370*/  BRA `(.L_x_0) ;  /* 0xfffffffc00fc7947 */ /* 0x000fc0000383ffff */
[----:B------:R-:W-:-:S00]  /*0380*/  NOP ;  /* 0x0000000000007918 */ /* 0x000fc00000000000 */
[----:B------:R-:W-:-:S00]  /*0390*/  NOP ;  /* 0x0000000000007918 */ /* 0x000fc00000000000 */
[----:B------:R-:W-:-:S00]  /*03a0*/  NOP ;  /* 0x0000000000007918 */ /* 0x000fc00000000000 */
[----:B------:R-:W-:-:S00]  /*03b0*/  NOP ;  /* 0x0000000000007918 */ /* 0x000fc00000000000 */
[----:B------:R-:W-:-:S00]  /*03c0*/  NOP ;  /* 0x0000000000007918 */ /* 0x000fc00000000000 */
[----:B------:R-:W-:-:S00]  /*03d0*/  NOP ;  /* 0x0000000000007918 */ /* 0x000fc00000000000 */
[----:B------:R-:W-:-:S00]  /*03e0*/  NOP ;  /* 0x0000000000007918 */ /* 0x000fc00000000000 */
[----:B------:R-:W-:-:S00]  /*03f0*/  NOP ;  /* 0x0000000000007918 */ /* 0x000fc00000000000 */
.L_x_1:


//--------------------- .nv.global.init           --------------------------
	.section	.nv.global.init,"aw",@progbits
.nv.global.init:
	.type		_$_str,@object
	.size		_$_str,(_$_str_$_2 - _$_str)
_$_str:
        /*0000*/ 	.byte	0x5f, 0x5f, 0x43, 0x55, 0x44, 0x41, 0x5f, 0x46, 0x54, 0x5a, 0x00
	.type		_$_str_$_2,@object
	.size		_$_str_$_2,(.L_1 - _$_str_$_2)
_$_str_$_2:
        /*000b*/ 	.byte	0x5f, 0x5f, 0x43, 0x55, 0x44, 0x41, 0x5f, 0x50, 0x52, 0x45, 0x43, 0x5f, 0x53, 0x51, 0x52, 0x54
        /*001b*/ 	.byte	0x00
.L_1:


//--------------------- .nv.constant0.triton_poi_fused__native_batch_norm_legit_no_training_relu_32 --------------------------
	.section	.nv.constant0.triton_poi_fused__native_batch_norm_legit_no_training_relu_32,"a",@progbits
	.sectionflags	@""
	.align	4
.nv.constant0.triton_poi_fused__native_batch_norm_legit_no_training_relu_32:
	.zero		580
